//
// Generated by NVIDIA NVVM Compiler
//
// Compiler Build ID: CL-36424714
// Cuda compilation tools, release 13.0, V13.0.88
// Based on NVVM 20.0.0
//

.version 9.0
.target sm_100
.address_size 64

	// .globl	_Z17computeVmapKernelPtPhPfS1_iiffffffffPdS2_

.visible .entry _Z17computeVmapKernelPtPhPfS1_iiffffffffPdS2_(
	.param .u64 .ptr .align 1 _Z17computeVmapKernelPtPhPfS1_iiffffffffPdS2__param_0,
	.param .u64 .ptr .align 1 _Z17computeVmapKernelPtPhPfS1_iiffffffffPdS2__param_1,
	.param .u64 .ptr .align 1 _Z17computeVmapKernelPtPhPfS1_iiffffffffPdS2__param_2,
	.param .u64 .ptr .align 1 _Z17computeVmapKernelPtPhPfS1_iiffffffffPdS2__param_3,
	.param .u32 _Z17computeVmapKernelPtPhPfS1_iiffffffffPdS2__param_4,
	.param .u32 _Z17computeVmapKernelPtPhPfS1_iiffffffffPdS2__param_5,
	.param .f32 _Z17computeVmapKernelPtPhPfS1_iiffffffffPdS2__param_6,
	.param .f32 _Z17computeVmapKernelPtPhPfS1_iiffffffffPdS2__param_7,
	.param .f32 _Z17computeVmapKernelPtPhPfS1_iiffffffffPdS2__param_8,
	.param .f32 _Z17computeVmapKernelPtPhPfS1_iiffffffffPdS2__param_9,
	.param .f32 _Z17computeVmapKernelPtPhPfS1_iiffffffffPdS2__param_10,
	.param .f32 _Z17computeVmapKernelPtPhPfS1_iiffffffffPdS2__param_11,
	.param .f32 _Z17computeVmapKernelPtPhPfS1_iiffffffffPdS2__param_12,
	.param .f32 _Z17computeVmapKernelPtPhPfS1_iiffffffffPdS2__param_13,
	.param .u64 .ptr .align 1 _Z17computeVmapKernelPtPhPfS1_iiffffffffPdS2__param_14,
	.param .u64 .ptr .align 1 _Z17computeVmapKernelPtPhPfS1_iiffffffffPdS2__param_15
)
{
	.reg .pred 	%p<11>;
	.reg .b16 	%rs<5>;
	.reg .b32 	%r<22>;
	.reg .b32 	%f<38>;
	.reg .b64 	%rd<27>;
	.reg .b64 	%fd<28>;

	ld.param.u64 	%rd3, [_Z17computeVmapKernelPtPhPfS1_iiffffffffPdS2__param_0];
	ld.param.u64 	%rd7, [_Z17computeVmapKernelPtPhPfS1_iiffffffffPdS2__param_2];
	ld.param.u64 	%rd8, [_Z17computeVmapKernelPtPhPfS1_iiffffffffPdS2__param_3];
	ld.param.u32 	%r7, [_Z17computeVmapKernelPtPhPfS1_iiffffffffPdS2__param_4];
	ld.param.u32 	%r9, [_Z17computeVmapKernelPtPhPfS1_iiffffffffPdS2__param_5];
	ld.param.f32 	%f2, [_Z17computeVmapKernelPtPhPfS1_iiffffffffPdS2__param_6];
	ld.param.f32 	%f3, [_Z17computeVmapKernelPtPhPfS1_iiffffffffPdS2__param_7];
	ld.param.f32 	%f6, [_Z17computeVmapKernelPtPhPfS1_iiffffffffPdS2__param_10];
	ld.param.f32 	%f7, [_Z17computeVmapKernelPtPhPfS1_iiffffffffPdS2__param_11];
	ld.param.f32 	%f8, [_Z17computeVmapKernelPtPhPfS1_iiffffffffPdS2__param_12];
	ld.param.f32 	%f9, [_Z17computeVmapKernelPtPhPfS1_iiffffffffPdS2__param_13];
	cvta.to.global.u64 	%rd1, %rd8;
	cvta.to.global.u64 	%rd2, %rd7;
	mov.u32 	%r10, %tid.x;
	mov.u32 	%r11, %ctaid.x;
	mov.u32 	%r12, %ntid.x;
	mad.lo.s32 	%r1, %r11, %r12, %r10;
	mov.u32 	%r13, %tid.y;
	mov.u32 	%r14, %ctaid.y;
	mov.u32 	%r15, %ntid.y;
	mad.lo.s32 	%r16, %r14, %r15, %r13;
	setp.ge.s32 	%p1, %r1, %r7;
	setp.ge.s32 	%p2, %r16, %r9;
	or.pred  	%p3, %p1, %p2;
	@%p3 bra 	$L__BB0_6;
	cvta.to.global.u64 	%rd9, %rd3;
	mad.lo.s32 	%r3, %r7, %r16, %r1;
	mul.wide.s32 	%rd10, %r3, 2;
	add.s64 	%rd11, %rd9, %rd10;
	ld.global.u16 	%rs1, [%rd11];
	cvt.rn.f32.u16 	%f10, %rs1;
	div.rn.f32 	%f1, %f10, 0f447A0000;
	setp.ltu.f32 	%p4, %f1, 0f3F000000;
	@%p4 bra 	$L__BB0_5;
	ld.param.u64 	%rd26, [_Z17computeVmapKernelPtPhPfS1_iiffffffffPdS2__param_15];
	ld.param.u64 	%rd25, [_Z17computeVmapKernelPtPhPfS1_iiffffffffPdS2__param_14];
	ld.param.f32 	%f37, [_Z17computeVmapKernelPtPhPfS1_iiffffffffPdS2__param_9];
	ld.param.f32 	%f36, [_Z17computeVmapKernelPtPhPfS1_iiffffffffPdS2__param_8];
	cvta.to.global.u64 	%rd12, %rd26;
	cvta.to.global.u64 	%rd13, %rd25;
	cvt.rn.f32.s32 	%f11, %r1;
	sub.f32 	%f12, %f11, %f6;
	mul.f32 	%f13, %f12, %f1;
	mul.f32 	%f14, %f2, %f13;
	cvt.rn.f32.u32 	%f15, %r16;
	sub.f32 	%f16, %f15, %f7;
	mul.f32 	%f17, %f16, %f1;
	mul.f32 	%f18, %f3, %f17;
	mul.f32 	%f19, %f36, %f14;
	div.rn.f32 	%f20, %f19, %f1;
	add.f32 	%f21, %f8, %f20;
	cvt.rzi.s32.f32 	%r4, %f21;
	mul.f32 	%f22, %f37, %f18;
	div.rn.f32 	%f23, %f22, %f1;
	add.f32 	%f24, %f9, %f23;
	cvt.rzi.s32.f32 	%r17, %f24;
	ld.global.f64 	%fd1, [%rd13];
	cvt.f64.f32 	%fd2, %f14;
	ld.global.f64 	%fd3, [%rd13+8];
	cvt.f64.f32 	%fd4, %f18;
	mul.f64 	%fd5, %fd3, %fd4;
	fma.rn.f64 	%fd6, %fd1, %fd2, %fd5;
	ld.global.f64 	%fd7, [%rd13+16];
	cvt.f64.f32 	%fd8, %f1;
	fma.rn.f64 	%fd9, %fd7, %fd8, %fd6;
	ld.global.f64 	%fd10, [%rd12];
	add.f64 	%fd11, %fd10, %fd9;
	cvt.rn.f32.f64 	%f25, %fd11;
	ld.global.f64 	%fd12, [%rd13+24];
	ld.global.f64 	%fd13, [%rd13+32];
	mul.f64 	%fd14, %fd13, %fd4;
	fma.rn.f64 	%fd15, %fd12, %fd2, %fd14;
	ld.global.f64 	%fd16, [%rd13+40];
	fma.rn.f64 	%fd17, %fd16, %fd8, %fd15;
	ld.global.f64 	%fd18, [%rd12+8];
	add.f64 	%fd19, %fd18, %fd17;
	cvt.rn.f32.f64 	%f26, %fd19;
	ld.global.f64 	%fd20, [%rd13+48];
	ld.global.f64 	%fd21, [%rd13+56];
	mul.f64 	%fd22, %fd21, %fd4;
	fma.rn.f64 	%fd23, %fd20, %fd2, %fd22;
	ld.global.f64 	%fd24, [%rd13+64];
	fma.rn.f64 	%fd25, %fd24, %fd8, %fd23;
	ld.global.f64 	%fd26, [%rd12+16];
	add.f64 	%fd27, %fd26, %fd25;
	cvt.rn.f32.f64 	%f27, %fd27;
	neg.f32 	%f28, %f25;
	neg.f32 	%f29, %f26;
	mul.lo.s32 	%r5, %r17, %r7;
	mul.lo.s32 	%r6, %r3, 3;
	mul.wide.s32 	%rd14, %r6, 4;
	add.s64 	%rd15, %rd2, %rd14;
	st.global.f32 	[%rd15], %f28;
	st.global.f32 	[%rd15+4], %f29;
	st.global.f32 	[%rd15+8], %f27;
	setp.lt.s32 	%p5, %r17, 0;
	setp.ge.s32 	%p6, %r17, %r9;
	or.pred  	%p7, %p5, %p6;
	@%p7 bra 	$L__BB0_6;
	setp.lt.s32 	%p8, %r4, 0;
	setp.ge.s32 	%p9, %r4, %r7;
	or.pred  	%p10, %p8, %p9;
	@%p10 bra 	$L__BB0_6;
	ld.param.u64 	%rd24, [_Z17computeVmapKernelPtPhPfS1_iiffffffffPdS2__param_1];
	add.s32 	%r18, %r5, %r4;
	mul.lo.s32 	%r19, %r18, 3;
	cvt.s64.s32 	%rd16, %r19;
	cvta.to.global.u64 	%rd17, %rd24;
	add.s64 	%rd18, %rd17, %rd16;
	ld.global.u8 	%rs2, [%rd18];
	cvt.rn.f32.u16 	%f30, %rs2;
	div.rn.f32 	%f31, %f30, 0f437F0000;
	add.s64 	%rd20, %rd1, %rd14;
	st.global.f32 	[%rd20], %f31;
	ld.global.u8 	%rs3, [%rd18+1];
	cvt.rn.f32.u16 	%f32, %rs3;
	div.rn.f32 	%f33, %f32, 0f437F0000;
	st.global.f32 	[%rd20+4], %f33;
	ld.global.u8 	%rs4, [%rd18+2];
	cvt.rn.f32.u16 	%f34, %rs4;
	div.rn.f32 	%f35, %f34, 0f437F0000;
	st.global.f32 	[%rd20+8], %f35;
	bra.uni 	$L__BB0_6;
$L__BB0_5:
	mul.lo.s32 	%r20, %r3, 3;
	mul.wide.s32 	%rd21, %r20, 4;
	add.s64 	%rd22, %rd2, %rd21;
	mov.b32 	%r21, 0;
	st.global.u32 	[%rd22], %r21;
	st.global.u32 	[%rd22+4], %r21;
	st.global.u32 	[%rd22+8], %r21;
	add.s64 	%rd23, %rd1, %rd21;
	st.global.u32 	[%rd23], %r21;
	st.global.u32 	[%rd23+4], %r21;
	st.global.u32 	[%rd23+8], %r21;
$L__BB0_6:
	ret;

}


// ===== COMPILED SASS (sm_100) =====

	.target	sm_100

	.elftype	@"ET_EXEC"


//--------------------- .note.nv.tkinfo           --------------------------
	.section	.note.nv.tkinfo,"",@"SHT_NOTE"
	.sectionflags	@"SHF_NOTE_NV_TKINFO"
	.tkinfo
        /*0018*/ 	.word	0x00000002
        /*0030*/ 	.string	""
        /*0030*/ 	.string	"ptxas"
        /*0030*/ 	.string	"Cuda compilation tools, release 13.0, V13.0.88"
        /*0030*/ 	.string	"Build cuda_13.0.r13.0/compiler.36424714_0"
        /*0030*/ 	.string	"-arch sm_100 -m 64 "



//--------------------- .note.nv.cuinfo           --------------------------
	.section	.note.nv.cuinfo,"",@"SHT_NOTE"
	.sectionflags	@"SHF_NOTE_NV_CUINFO"
        /*0018*/ 	.short	0x0002
        /*001a*/ 	.short	0x0064
        /*001c*/ 	.short	0x0082
	.zero		2


//--------------------- .nv.info                  --------------------------
	.section	.nv.info,"",@"SHT_CUDA_INFO"
	.align	4


	//----- nvinfo : EIATTR_REGCOUNT
	.align		4
        /*0000*/ 	.byte	0x04, 0x2f
        /*0002*/ 	.short	(.L_1 - .L_0)
	.align		4
.L_0:
        /*0004*/ 	.word	index@(_Z17computeVmapKernelPtPhPfS1_iiffffffffPdS2_)
        /*0008*/ 	.word	0x00000020


	//----- nvinfo : EIATTR_FRAME_SIZE
	.align		4
.L_1:
        /*000c*/ 	.byte	0x04, 0x11
        /*000e*/ 	.short	(.L_3 - .L_2)
	.align		4
.L_2:
        /*0010*/ 	.word	index@($__internal_0_$__cuda_sm3x_div_rn_noftz_f32_slowpath)
        /*0014*/ 	.word	0x00000000


	//----- nvinfo : EIATTR_FRAME_SIZE
	.align		4
.L_3:
        /*0018*/ 	.byte	0x04, 0x11
        /*001a*/ 	.short	(.L_5 - .L_4)
	.align		4
.L_4:
        /*001c*/ 	.word	index@(_Z17computeVmapKernelPtPhPfS1_iiffffffffPdS2_)
        /*0020*/ 	.word	0x00000000


	//----- nvinfo : EIATTR_MIN_STACK_SIZE
	.align		4
.L_5:
        /*0024*/ 	.byte	0x04, 0x12
        /*0026*/ 	.short	(.L_7 - .L_6)
	.align		4
.L_6:
        /*0028*/ 	.word	index@(_Z17computeVmapKernelPtPhPfS1_iiffffffffPdS2_)
        /*002c*/ 	.word	0x00000000
.L_7:


//--------------------- .nv.compat                --------------------------
	.section	.nv.compat,"",@"SHT_CUDA_COMPAT_INFO"
	.align	4
        /*0000*/ 	.byte	0x02, 0x09, 0x00, 0x00, 0x02, 0x02, 0x01, 0x00, 0x02, 0x05, 0x05, 0x00, 0x03, 0x07, 0x01, 0x01
        /*0010*/ 	.byte	0x02, 0x03, 0x00, 0x00, 0x02, 0x06, 0x01, 0x00, 0x04, 0x0b, 0x08, 0x00, 0x01, 0x00, 0x00, 0x00
        /*0020*/ 	.byte	0x00, 0x00, 0x00, 0x00


//--------------------- .nv.info._Z17computeVmapKernelPtPhPfS1_iiffffffffPdS2_ --------------------------
	.section	.nv.info._Z17computeVmapKernelPtPhPfS1_iiffffffffPdS2_,"",@"SHT_CUDA_INFO"
	.sectionflags	@""
	.align	4


	//----- nvinfo : EIATTR_CUDA_API_VERSION
	.align		4
        /*0000*/ 	.byte	0x04, 0x37
        /*0002*/ 	.short	(.L_9 - .L_8)
.L_8:
        /*0004*/ 	.word	0x00000082


	//----- nvinfo : EIATTR_KPARAM_INFO
	.align		4
.L_9:
        /*0008*/ 	.byte	0x04, 0x17
        /*000a*/ 	.short	(.L_11 - .L_10)
.L_10:
        /*000c*/ 	.word	0x00000000
        /*0010*/ 	.short	0x000f
        /*0012*/ 	.short	0x0050
        /*0014*/ 	.byte	0x00, 0xf5, 0x21, 0x00


	//----- nvinfo : EIATTR_KPARAM_INFO
	.align		4
.L_11:
        /*0018*/ 	.byte	0x04, 0x17
        /*001a*/ 	.short	(.L_13 - .L_12)
.L_12:
        /*001c*/ 	.word	0x00000000
        /*0020*/ 	.short	0x000e
        /*0022*/ 	.short	0x0048
        /*0024*/ 	.byte	0x00, 0xf5, 0x21, 0x00


	//----- nvinfo : EIATTR_KPARAM_INFO
	.align		4
.L_13:
        /*0028*/ 	.byte	0x04, 0x17
        /*002a*/ 	.short	(.L_15 - .L_14)
.L_14:
        /*002c*/ 	.word	0x00000000
        /*0030*/ 	.short	0x000d
        /*0032*/ 	.short	0x0044
        /*0034*/ 	.byte	0x00, 0xf0, 0x11, 0x00


	//----- nvinfo : EIATTR_KPARAM_INFO
	.align		4
.L_15:
        /*0038*/ 	.byte	0x04, 0x17
        /*003a*/ 	.short	(.L_17 - .L_16)
.L_16:
        /*003c*/ 	.word	0x00000000
        /*0040*/ 	.short	0x000c
        /*0042*/ 	.short	0x0040
        /*0044*/ 	.byte	0x00, 0xf0, 0x11, 0x00


	//----- nvinfo : EIATTR_KPARAM_INFO
	.align		4
.L_17:
        /*0048*/ 	.byte	0x04, 0x17
        /*004a*/ 	.short	(.L_19 - .L_18)
.L_18:
        /*004c*/ 	.word	0x00000000
        /*0050*/ 	.short	0x000b
        /*0052*/ 	.short	0x003c
        /*0054*/ 	.byte	0x00, 0xf0, 0x11, 0x00


	//----- nvinfo : EIATTR_KPARAM_INFO
	.align		4
.L_19:
        /*0058*/ 	.byte	0x04, 0x17
        /*005a*/ 	.short	(.L_21 - .L_20)
.L_20:
        /*005c*/ 	.word	0x00000000
        /*0060*/ 	.short	0x000a
        /*0062*/ 	.short	0x0038
        /*0064*/ 	.byte	0x00, 0xf0, 0x11, 0x00


	//----- nvinfo : EIATTR_KPARAM_INFO
	.align		4
.L_21:
        /*0068*/ 	.byte	0x04, 0x17
        /*006a*/ 	.short	(.L_23 - .L_22)
.L_22:
        /*006c*/ 	.word	0x00000000
        /*0070*/ 	.short	0x0009
        /*0072*/ 	.short	0x0034
        /*0074*/ 	.byte	0x00, 0xf0, 0x11, 0x00


	//----- nvinfo : EIATTR_KPARAM_INFO
	.align		4
.L_23:
        /*0078*/ 	.byte	0x04, 0x17
        /*007a*/ 	.short	(.L_25 - .L_24)
.L_24:
        /*007c*/ 	.word	0x00000000
        /*0080*/ 	.short	0x0008
        /*0082*/ 	.short	0x0030
        /*0084*/ 	.byte	0x00, 0xf0, 0x11, 0x00


	//----- nvinfo : EIATTR_KPARAM_INFO
	.align		4
.L_25:
        /*0088*/ 	.byte	0x04, 0x17
        /*008a*/ 	.short	(.L_27 - .L_26)
.L_26:
        /*008c*/ 	.word	0x00000000
        /*0090*/ 	.short	0x0007
        /*0092*/ 	.short	0x002c
        /*0094*/ 	.byte	0x00, 0xf0, 0x11, 0x00


	//----- nvinfo : EIATTR_KPARAM_INFO
	.align		4
.L_27:
        /*0098*/ 	.byte	0x04, 0x17
        /*009a*/ 	.short	(.L_29 - .L_28)
.L_28:
        /*009c*/ 	.word	0x00000000
        /*00a0*/ 	.short	0x0006
        /*00a2*/ 	.short	0x0028
        /*00a4*/ 	.byte	0x00, 0xf0, 0x11, 0x00


	//----- nvinfo : EIATTR_KPARAM_INFO
	.align		4
.L_29:
        /*00a8*/ 	.byte	0x04, 0x17
        /*00aa*/ 	.short	(.L_31 - .L_30)
.L_30:
        /*00ac*/ 	.word	0x00000000
        /*00b0*/ 	.short	0x0005
        /*00b2*/ 	.short	0x0024
        /*00b4*/ 	.byte	0x00, 0xf0, 0x11, 0x00


	//----- nvinfo : EIATTR_KPARAM_INFO
	.align		4
.L_31:
        /*00b8*/ 	.byte	0x04, 0x17
        /*00ba*/ 	.short	(.L_33 - .L_32)
.L_32:
        /*00bc*/ 	.word	0x00000000
        /*00c0*/ 	.short	0x0004
        /*00c2*/ 	.short	0x0020
        /*00c4*/ 	.byte	0x00, 0xf0, 0x11, 0x00


	//----- nvinfo : EIATTR_KPARAM_INFO
	.align		4
.L_33:
        /*00c8*/ 	.byte	0x04, 0x17
        /*00ca*/ 	.short	(.L_35 - .L_34)
.L_34:
        /*00cc*/ 	.word	0x00000000
        /*00d0*/ 	.short	0x0003
        /*00d2*/ 	.short	0x0018
        /*00d4*/ 	.byte	0x00, 0xf5, 0x21, 0x00


	//----- nvinfo : EIATTR_KPARAM_INFO
	.align		4
.L_35:
        /*00d8*/ 	.byte	0x04, 0x17
        /*00da*/ 	.short	(.L_37 - .L_36)
.L_36:
        /*00dc*/ 	.word	0x00000000
        /*00e0*/ 	.short	0x0002
        /*00e2*/ 	.short	0x0010
        /*00e4*/ 	.byte	0x00, 0xf5, 0x21, 0x00


	//----- nvinfo : EIATTR_KPARAM_INFO
	.align		4
.L_37:
        /*00e8*/ 	.byte	0x04, 0x17
        /*00ea*/ 	.short	(.L_39 - .L_38)
.L_38:
        /*00ec*/ 	.word	0x00000000
        /*00f0*/ 	.short	0x0001
        /*00f2*/ 	.short	0x0008
        /*00f4*/ 	.byte	0x00, 0xf5, 0x21, 0x00


	//----- nvinfo : EIATTR_KPARAM_INFO
	.align		4
.L_39:
        /*00f8*/ 	.byte	0x04, 0x17
        /*00fa*/ 	.short	(.L_41 - .L_40)
.L_40:
        /*00fc*/ 	.word	0x00000000
        /*0100*/ 	.short	0x0000
        /*0102*/ 	.short	0x0000
        /*0104*/ 	.byte	0x00, 0xf5, 0x21, 0x00


	//----- nvinfo : EIATTR_SPARSE_MMA_MASK
	.align		4
.L_41:
        /*0108*/ 	.byte	0x03, 0x50
        /*010a*/ 	.short	0x0000


	//----- nvinfo : EIATTR_MAXREG_COUNT
	.align		4
        /*010c*/ 	.byte	0x03, 0x1b
        /*010e*/ 	.short	0x00ff


	//----- nvinfo : EIATTR_MERCURY_ISA_VERSION
	.align		4
        /*0110*/ 	.byte	0x03, 0x5f
        /*0112*/ 	.short	0x0101


	//----- nvinfo : EIATTR_VRC_CTA_INIT_COUNT
	.align		4
        /*0114*/ 	.byte	0x02, 0x4a
	.zero		1
	.zero		1


	//----- nvinfo : EIATTR_EXIT_INSTR_OFFSETS
	.align		4
        /*0118*/ 	.byte	0x04, 0x1c
        /*011a*/ 	.short	(.L_43 - .L_42)


	//   ....[0]....
.L_42:
        /*011c*/ 	.word	0x000000c0


	//   ....[1]....
        /*0120*/ 	.word	0x000007d0


	//   ....[2]....
        /*0124*/ 	.word	0x00000810


	//   ....[3]....
        /*0128*/ 	.word	0x00000c10


	//   ....[4]....
        /*012c*/ 	.word	0x00000cd0


	//----- nvinfo : EIATTR_CRS_STACK_SIZE
	.align		4
.L_43:
        /*0130*/ 	.byte	0x04, 0x1e
        /*0132*/ 	.short	(.L_45 - .L_44)
.L_44:
        /*0134*/ 	.word	0x00000000


	//----- nvinfo : EIATTR_CBANK_PARAM_SIZE
	.align		4
.L_45:
        /*0138*/ 	.byte	0x03, 0x19
        /*013a*/ 	.short	0x0058


	//----- nvinfo : EIATTR_PARAM_CBANK
	.align		4
        /*013c*/ 	.byte	0x04, 0x0a
        /*013e*/ 	.short	(.L_47 - .L_46)
	.align		4
.L_46:
        /*0140*/ 	.word	index@(.nv.constant0._Z17computeVmapKernelPtPhPfS1_iiffffffffPdS2_)
        /*0144*/ 	.short	0x0380
        /*0146*/ 	.short	0x0058


	//----- nvinfo : EIATTR_SW_WAR
	.align		4
.L_47:
        /*0148*/ 	.byte	0x04, 0x36
        /*014a*/ 	.short	(.L_49 - .L_48)
.L_48:
        /*014c*/ 	.word	0x00000008
.L_49:


//--------------------- .nv.callgraph             --------------------------
	.section	.nv.callgraph,"",@"SHT_CUDA_CALLGRAPH"
	.align	4
	.sectionentsize	8
	.align		4
        /*0000*/ 	.word	0x00000000
	.align		4
        /*0004*/ 	.word	0xffffffff
	.align		4
        /*0008*/ 	.word	0x00000000
	.align		4
        /*000c*/ 	.word	0xfffffffe
	.align		4
        /*0010*/ 	.word	0x00000000
	.align		4
        /*0014*/ 	.word	0xfffffffd
	.align		4
        /*0018*/ 	.word	0x00000000
	.align		4
        /*001c*/ 	.word	0xfffffffc


//--------------------- .text._Z17computeVmapKernelPtPhPfS1_iiffffffffPdS2_ --------------------------
	.section	.text._Z17computeVmapKernelPtPhPfS1_iiffffffffPdS2_,"ax",@progbits
	.align	128
        .global         _Z17computeVmapKernelPtPhPfS1_iiffffffffPdS2_
        .type           _Z17computeVmapKernelPtPhPfS1_iiffffffffPdS2_,@function
        .size           _Z17computeVmapKernelPtPhPfS1_iiffffffffPdS2_,(.L_x_25 - _Z17computeVmapKernelPtPhPfS1_iiffffffffPdS2_)
        .other          _Z17computeVmapKernelPtPhPfS1_iiffffffffPdS2_,@"STO_CUDA_ENTRY STV_DEFAULT"
_Z17computeVmapKernelPtPhPfS1_iiffffffffPdS2_:
.text._Z17computeVmapKernelPtPhPfS1_iiffffffffPdS2_:
[----:B------:R-:W-:Y:S01]  /*0000*/  LDC R1, c[0x0][0x37c] ;  /* 0x0000df00ff017b82 */ /* 0x000fe20000000800 */
[----:B------:R-:W0:Y:S07]  /*0010*/  S2R R4, SR_TID.Y ;  /* 0x0000000000047919 */ /* 0x000e2e0000002200 */
[----:B------:R-:W1:Y:S01]  /*0020*/  LDC R0, c[0x0][0x360] ;  /* 0x0000d800ff007b82 */ /* 0x000e620000000800 */
[----:B------:R-:W2:Y:S01]  /*0030*/  LDCU.64 UR6, c[0x0][0x3a0] ;  /* 0x00007400ff0677ac */ /* 0x000ea20008000a00 */
[----:B------:R-:W1:Y:S06]  /*0040*/  S2R R5, SR_TID.X ;  /* 0x0000000000057919 */ /* 0x000e6c0000002100 */
[----:B------:R-:W0:Y:S08]  /*0050*/  S2UR UR5, SR_CTAID.Y ;  /* 0x00000000000579c3 */ /* 0x000e300000002600 */
[----:B------:R-:W0:Y:S08]  /*0060*/  LDC R3, c[0x0][0x364] ;  /* 0x0000d900ff037b82 */ /* 0x000e300000000800 */
[----:B------:R-:W1:Y:S01]  /*0070*/  S2UR UR4, SR_CTAID.X ;  /* 0x00000000000479c3 */ /* 0x000e620000002500 */
[----:B0-----:R-:W-:-:S05]  /*0080*/  IMAD R4, R3, UR5, R4 ;  /* 0x0000000503047c24 */ /* 0x001fca000f8e0204 */
[----:B--2---:R-:W-:Y:S01]  /*0090*/  ISETP.GE.AND P0, PT, R4, UR7, PT ;  /* 0x0000000704007c0c */ /* 0x004fe2000bf06270 */
[----:B-1----:R-:W-:-:S05]  /*00a0*/  IMAD R5, R0, UR4, R5 ;  /* 0x0000000400057c24 */ /* 0x002fca000f8e0205 */
[----:B------:R-:W-:-:S13]  /*00b0*/  ISETP.GE.OR P0, PT, R5, UR6, P0 ;  /* 0x0000000605007c0c */ /* 0x000fda0008706670 */
[----:B------:R-:W-:Y:S05]  /*00c0*/  @P0 EXIT ;  /* 0x000000000000094d */ /* 0x000fea0003800000 */
[----:B------:R-:W0:Y:S01]  /*00d0*/  LDC.64 R6, c[0x0][0x380] ;  /* 0x0000e000ff067b82 */ /* 0x000e220000000a00 */
[----:B------:R-:W1:Y:S01]  /*00e0*/  LDCU.64 UR4, c[0x0][0x358] ;  /* 0x00006b00ff0477ac */ /* 0x000e620008000a00 */
[----:B------:R-:W-:-:S04]  /*00f0*/  IMAD R2, R4, UR6, R5 ;  /* 0x0000000604027c24 */ /* 0x000fc8000f8e0205 */
[----:B0-----:R-:W-:-:S05]  /*0100*/  IMAD.WIDE R6, R2, 0x2, R6 ;  /* 0x0000000202067825 */ /* 0x001fca00078e0206 */
[----:B-1----:R-:W2:Y:S01]  /*0110*/  LDG.E.U16 R0, desc[UR4][R6.64] ;  /* 0x0000000406007981 */ /* 0x002ea2000c1e1500 */
[----:B------:R-:W-:Y:S01]  /*0120*/  HFMA2 R8, -RZ, RZ, 0.81396484375, 0.000785350799560546875 ;  /* 0x3a83126fff087431 */ /* 0x000fe200000001ff */
[----:B------:R-:W-:Y:S01]  /*0130*/  MOV R3, 0x447a0000 ;  /* 0x447a000000037802 */ /* 0x000fe20000000f00 */
[----:B------:R-:W-:Y:S04]  /*0140*/  BSSY.RECONVERGENT B0, `(.L_x_0) ;  /* 0x000000d000007945 */ /* 0x000fe80003800200 */
[----:B------:R-:W-:-:S04]  /*0150*/  FFMA R3, R8, -R3, 1 ;  /* 0x3f80000008037423 */ /* 0x000fc80000000803 */
[----:B------:R-:W-:Y:S01]  /*0160*/  FFMA R3, R3, R8, 0.0010000000474974513054 ;  /* 0x3a83126f03037423 */ /* 0x000fe20000000008 */
[----:B--2---:R-:W-:-:S04]  /*0170*/  I2FP.F32.U32 R0, R0 ;  /* 0x0000000000007245 */ /* 0x004fc80000201000 */
[----:B------:R-:W0:Y:S01]  /*0180*/  FCHK P0, R0, 1000 ;  /* 0x447a000000007902 */ /* 0x000e220000000000 */
[----:B------:R-:W-:-:S04]  /*0190*/  FFMA R8, R0, R3, RZ ;  /* 0x0000000300087223 */ /* 0x000fc800000000ff */
[----:B------:R-:W-:-:S04]  /*01a0*/  FFMA R9, R8, -1000, R0 ;  /* 0xc47a000008097823 */ /* 0x000fc80000000000 */
[----:B------:R-:W-:Y:S01]  /*01b0*/  FFMA R3, R3, R9, R8 ;  /* 0x0000000903037223 */ /* 0x000fe20000000008 */
[----:B0-----:R-:W-:Y:S06]  /*01c0*/  @!P0 BRA `(.L_x_1) ;  /* 0x0000000000108947 */ /* 0x001fec0003800000 */
[----:B------:R-:W-:Y:S01]  /*01d0*/  IMAD.MOV.U32 R3, RZ, RZ, 0x447a0000 ;  /* 0x447a0000ff037424 */ /* 0x000fe200078e00ff */
[----:B------:R-:W-:-:S07]  /*01e0*/  MOV R8, 0x200 ;  /* 0x0000020000087802 */ /* 0x000fce0000000f00 */
[----:B------:R-:W-:Y:S05]  /*01f0*/  CALL.REL.NOINC `($__internal_0_$__cuda_sm3x_div_rn_noftz_f32_slowpath) ;  /* 0x0000000800b87944 */ /* 0x000fea0003c00000 */
[----:B------:R-:W-:-:S07]  /*0200*/  MOV R3, R0 ;  /* 0x0000000000037202 */ /* 0x000fce0000000f00 */
.L_x_1:
[----:B------:R-:W-:Y:S05]  /*0210*/  BSYNC.RECONVERGENT B0 ;  /* 0x0000000000007941 */ /* 0x000fea0003800200 */
.L_x_0:
[----:B------:R-:W-:-:S13]  /*0220*/  FSETP.GE.AND P0, PT, R3, 0.5, PT ;  /* 0x3f0000000300780b */ /* 0x000fda0003f06000 */
[----:B------:R-:W-:Y:S05]  /*0230*/  @!P0 BRA `(.L_x_2) ;  /* 0x0000000800788947 */ /* 0x000fea0003800000 */
[----:B------:R-:W0:Y:S01]  /*0240*/  LDCU.64 UR6, c[0x0][0x3b8] ;  /* 0x00007700ff0677ac */ /* 0x000e220008000a00 */
[----:B------:R-:W-:Y:S01]  /*0250*/  I2FP.F32.S32 R5, R5 ;  /* 0x0000000500057245 */ /* 0x000fe20000201400 */
[----:B------:R-:W1:Y:S01]  /*0260*/  MUFU.RCP R6, R3 ;  /* 0x0000000300067308 */ /* 0x000e620000001000 */
[----:B------:R-:W-:Y:S01]  /*0270*/  I2FP.F32.U32 R4, R4 ;  /* 0x0000000400047245 */ /* 0x000fe20000201000 */
[----:B------:R-:W2:Y:S01]  /*0280*/  LDCU.64 UR8, c[0x0][0x3a8] ;  /* 0x00007500ff0877ac */ /* 0x000ea20008000a00 */
[----:B------:R-:W-:Y:S01]  /*0290*/  BSSY.RECONVERGENT B0, `(.L_x_3) ;  /* 0x0000013000007945 */ /* 0x000fe20003800200 */
[----:B------:R-:W3:Y:S01]  /*02a0*/  LDCU UR10, c[0x0][0x3b0] ;  /* 0x00007600ff0a77ac */ /* 0x000ee20008000800 */
[----:B0-----:R-:W-:Y:S01]  /*02b0*/  FADD R0, R5, -UR6 ;  /* 0x8000000605007e21 */ /* 0x001fe20008000000 */
[-C--:B-1----:R-:W-:Y:S01]  /*02c0*/  FFMA R5, R6, -R3.reuse, 1 ;  /* 0x3f80000006057423 */ /* 0x082fe20000000803 */
[----:B------:R-:W-:Y:S02]  /*02d0*/  FADD R4, R4, -UR7 ;  /* 0x8000000704047e21 */ /* 0x000fe40008000000 */
[----:B------:R-:W-:Y:S01]  /*02e0*/  FMUL R0, R0, R3 ;  /* 0x0000000300007220 */ /* 0x000fe20000400000 */
[----:B------:R-:W-:Y:S01]  /*02f0*/  FFMA R5, R6, R5, R6 ;  /* 0x0000000506057223 */ /* 0x000fe20000000006 */
[----:B------:R-:W-:-:S02]  /*0300*/  FMUL R4, R4, R3 ;  /* 0x0000000304047220 */ /* 0x000fc40000400000 */
[----:B--2---:R-:W-:Y:S02]  /*0310*/  FMUL R18, R0, UR8 ;  /* 0x0000000800127c20 */ /* 0x004fe40008400000 */
[----:B------:R-:W-:Y:S02]  /*0320*/  FMUL R22, R4, UR9 ;  /* 0x0000000904167c20 */ /* 0x000fe40008400000 */
[----:B---3--:R-:W-:-:S04]  /*0330*/  FMUL R0, R18, UR10 ;  /* 0x0000000a12007c20 */ /* 0x008fc80008400000 */
[----:B------:R-:W0:Y:S01]  /*0340*/  FCHK P0, R0, R3 ;  /* 0x0000000300007302 */ /* 0x000e220000000000 */
[----:B------:R-:W-:-:S04]  /*0350*/  FFMA R6, R0, R5, RZ ;  /* 0x0000000500067223 */ /* 0x000fc800000000ff */
[----:B------:R-:W-:-:S04]  /*0360*/  FFMA R7, R6, -R3, R0 ;  /* 0x8000000306077223 */ /* 0x000fc80000000000 */
[----:B------:R-:W-:Y:S01]  /*0370*/  FFMA R5, R5, R7, R6 ;  /* 0x0000000705057223 */ /* 0x000fe20000000006 */
[----:B0-----:R-:W-:Y:S06]  /*0380*/  @!P0 BRA `(.L_x_4) ;  /* 0x00000000000c8947 */ /* 0x001fec0003800000 */
[----:B------:R-:W-:-:S07]  /*0390*/  MOV R8, 0x3b0 ;  /* 0x000003b000087802 */ /* 0x000fce0000000f00 */
[----:B------:R-:W-:Y:S05]  /*03a0*/  CALL.REL.NOINC `($__internal_0_$__cuda_sm3x_div_rn_noftz_f32_slowpath) ;  /* 0x00000008004c7944 */ /* 0x000fea0003c00000 */
[----:B------:R-:W-:-:S07]  /*03b0*/  IMAD.MOV.U32 R5, RZ, RZ, R0 ;  /* 0x000000ffff057224 */ /* 0x000fce00078e0000 */
.L_x_4:
[----:B------:R-:W-:Y:S05]  /*03c0*/  BSYNC.RECONVERGENT B0 ;  /* 0x0000000000007941 */ /* 0x000fea0003800200 */
.L_x_3:
[----:B------:R-:W0:Y:S01]  /*03d0*/  LDCU UR7, c[0x0][0x3b4] ;  /* 0x00007680ff0777ac */ /* 0x000e220008000800 */
[----:B------:R-:W1:Y:S01]  /*03e0*/  MUFU.RCP R0, R3 ;  /* 0x0000000300007308 */ /* 0x000e620000001000 */
[----:B------:R-:W-:Y:S01]  /*03f0*/  BSSY.RECONVERGENT B0, `(.L_x_5) ;  /* 0x000000f000007945 */ /* 0x000fe20003800200 */
[----:B------:R-:W2:Y:S01]  /*0400*/  LDCU UR6, c[0x0][0x3c0] ;  /* 0x00007800ff0677ac */ /* 0x000ea20008000800 */
[----:B0-----:R-:W-:Y:S01]  /*0410*/  FMUL R8, R22, UR7 ;  /* 0x0000000716087c20 */ /* 0x001fe20008400000 */
[----:B--2---:R-:W-:-:S04]  /*0420*/  FADD R4, R5, UR6 ;  /* 0x0000000605047e21 */ /* 0x004fc80008000000 */
[----:B------:R-:W0:Y:S01]  /*0430*/  FCHK P0, R8, R3 ;  /* 0x0000000308007302 */ /* 0x000e220000000000 */
[----:B-1----:R-:W-:-:S04]  /*0440*/  FFMA R5, R0, -R3, 1 ;  /* 0x3f80000000057423 */ /* 0x002fc80000000803 */
[----:B------:R-:W-:-:S03]  /*0450*/  FFMA R0, R0, R5, R0 ;  /* 0x0000000500007223 */ /* 0x000fc60000000000 */
[----:B------:R-:W1:Y:S01]  /*0460*/  F2I.TRUNC.NTZ R4, R4 ;  /* 0x0000000400047305 */ /* 0x000e62000020f100 */
[----:B------:R-:W-:-:S04]  /*0470*/  FFMA R5, R0, R8, RZ ;  /* 0x0000000800057223 */ /* 0x000fc800000000ff */
[----:B------:R-:W-:-:S04]  /*0480*/  FFMA R6, R5, -R3, R8 ;  /* 0x8000000305067223 */ /* 0x000fc80000000008 */
[----:B------:R-:W-:Y:S01]  /*0490*/  FFMA R0, R0, R6, R5 ;  /* 0x0000000600007223 */ /* 0x000fe20000000005 */
[----:B0-----:R-:W-:Y:S06]  /*04a0*/  @!P0 BRA `(.L_x_6) ;  /* 0x00000000000c8947 */ /* 0x001fec0003800000 */
[----:B------:R-:W-:Y:S02]  /*04b0*/  MOV R0, R8 ;  /* 0x0000000800007202 */ /* 0x000fe40000000f00 */
[----:B------:R-:W-:-:S07]  /*04c0*/  MOV R8, 0x4e0 ;  /* 0x000004e000087802 */ /* 0x000fce0000000f00 */
[----:B-1----:R-:W-:Y:S05]  /*04d0*/  CALL.REL.NOINC `($__internal_0_$__cuda_sm3x_div_rn_noftz_f32_slowpath) ;  /* 0x0000000800007944 */ /* 0x002fea0003c00000 */
.L_x_6:
[----:B------:R-:W-:Y:S05]  /*04e0*/  BSYNC.RECONVERGENT B0 ;  /* 0x0000000000007941 */ /* 0x000fea0003800200 */
.L_x_5:
[----:B------:R-:W0:Y:S01]  /*04f0*/  LDC.64 R16, c[0x0][0x3c8] ;  /* 0x0000f200ff107b82 */ /* 0x000e220000000a00 */
[----:B------:R-:W2:Y:S01]  /*0500*/  F2F.F64.F32 R22, R22 ;  /* 0x0000001600167310 */ /* 0x000ea20000201800 */
[----:B------:R-:W3:Y:S01]  /*0510*/  LDCU UR6, c[0x0][0x3c4] ;  /* 0x00007880ff0677ac */ /* 0x000ee20008000800 */
[----:B0-----:R-:W2:Y:S04]  /*0520*/  LDG.E.64 R26, desc[UR4][R16.64+0x20] ;  /* 0x00002004101a7981 */ /* 0x001ea8000c1e1b00 */
[----:B------:R-:W4:Y:S04]  /*0530*/  LDG.E.64 R10, desc[UR4][R16.64+0x8] ;  /* 0x00000804100a7981 */ /* 0x000f28000c1e1b00 */
[----:B------:R-:W5:Y:S04]  /*0540*/  LDG.E.64 R24, desc[UR4][R16.64+0x18] ;  /* 0x0000180410187981 */ /* 0x000f68000c1e1b00 */
[----:B------:R-:W3:Y:S04]  /*0550*/  LDG.E.64 R14, desc[UR4][R16.64] ;  /* 0x00000004100e7981 */ /* 0x000ee8000c1e1b00 */
[----:B------:R-:W3:Y:S04]  /*0560*/  LDG.E.64 R20, desc[UR4][R16.64+0x38] ;  /* 0x0000380410147981 */ /* 0x000ee8000c1e1b00 */
[----:B------:R-:W3:Y:S01]  /*0570*/  LDG.E.64 R8, desc[UR4][R16.64+0x10] ;  /* 0x0000100410087981 */ /* 0x000ee2000c1e1b00 */
[----:B------:R-:W5:Y:S01]  /*0580*/  F2F.F64.F32 R18, R18 ;  /* 0x0000001200127310 */ /* 0x000f620000201800 */
[----:B------:R-:W0:Y:S02]  /*0590*/  LDC.64 R6, c[0x0][0x3d0] ;  /* 0x0000f400ff067b82 */ /* 0x000e240000000a00 */
[----:B------:R-:W3:Y:S05]  /*05a0*/  LDG.E.64 R28, desc[UR4][R16.64+0x40] ;  /* 0x00004004101c7981 */ /* 0x000eea000c1e1b00 */
[----:B------:R-:W1:Y:S01]  /*05b0*/  F2F.F64.F32 R12, R3 ;  /* 0x00000003000c7310 */ /* 0x000e620000201800 */
[----:B--2---:R-:W-:-:S02]  /*05c0*/  DMUL R26, R22, R26 ;  /* 0x0000001a161a7228 */ /* 0x004fc40000000000 */
[----:B----4-:R-:W-:-:S06]  /*05d0*/  DMUL R10, R10, R22 ;  /* 0x000000160a0a7228 */ /* 0x010fcc0000000000 */
[----:B-----5:R-:W-:Y:S02]  /*05e0*/  DFMA R24, R18, R24, R26 ;  /* 0x000000181218722b */ /* 0x020fe4000000001a */
[----:B------:R-:W2:Y:S01]  /*05f0*/  LDG.E.64 R26, desc[UR4][R16.64+0x30] ;  /* 0x00003004101a7981 */ /* 0x000ea2000c1e1b00 */
[----:B---3--:R-:W-:-:S03]  /*0600*/  DFMA R14, R14, R18, R10 ;  /* 0x000000120e0e722b */ /* 0x008fc6000000000a */
[----:B0-----:R-:W3:Y:S01]  /*0610*/  LDG.E.64 R10, desc[UR4][R6.64] ;  /* 0x00000004060a7981 */ /* 0x001ee2000c1e1b00 */
[----:B------:R-:W-:-:S03]  /*0620*/  DMUL R20, R22, R20 ;  /* 0x0000001416147228 */ /* 0x000fc60000000000 */
[----:B------:R-:W4:Y:S01]  /*0630*/  LDG.E.64 R22, desc[UR4][R16.64+0x28] ;  /* 0x0000280410167981 */ /* 0x000f22000c1e1b00 */
[----:B-1----:R-:W-:-:S03]  /*0640*/  DFMA R14, R8, R12, R14 ;  /* 0x0000000c080e722b */ /* 0x002fc6000000000e */
[----:B------:R-:W5:Y:S04]  /*0650*/  LDG.E.64 R8, desc[UR4][R6.64+0x8] ;  /* 0x0000080406087981 */ /* 0x000f68000c1e1b00 */
[----:B------:R-:W5:Y:S01]  /*0660*/  LDG.E.64 R6, desc[UR4][R6.64+0x10] ;  /* 0x0000100406067981 */ /* 0x000f62000c1e1b00 */
[----:B------:R-:W-:Y:S01]  /*0670*/  FADD R0, R0, UR6 ;  /* 0x0000000600007e21 */ /* 0x000fe20008000000 */
[----:B------:R-:W0:Y:S01]  /*0680*/  LDCU UR6, c[0x0][0x3a4] ;  /* 0x00007480ff0677ac */ /* 0x000e220008000800 */
[----:B------:R-:W-:Y:S01]  /*0690*/  IMAD R2, R2, 0x3, RZ ;  /* 0x0000000302027824 */ /* 0x000fe200078e02ff */
[----:B--2---:R-:W-:Y:S02]  /*06a0*/  DFMA R20, R18, R26, R20 ;  /* 0x0000001a1214722b */ /* 0x004fe40000000014 */
[----:B----4-:R-:W-:-:S06]  /*06b0*/  DFMA R22, R12, R22, R24 ;  /* 0x000000160c16722b */ /* 0x010fcc0000000018 */
[----:B------:R-:W-:Y:S01]  /*06c0*/  DFMA R20, R12, R28, R20 ;  /* 0x0000001c0c14722b */ /* 0x000fe20000000014 */
[----:B------:R-:W0:Y:S01]  /*06d0*/  F2I.TRUNC.NTZ R13, R0 ;  /* 0x00000000000d7305 */ /* 0x000e22000020f100 */
[----:B---3--:R-:W-:Y:S01]  /*06e0*/  DADD R14, R14, R10 ;  /* 0x000000000e0e7229 */ /* 0x008fe2000000000a */
[----:B------:R-:W1:Y:S01]  /*06f0*/  LDC.64 R10, c[0x0][0x390] ;  /* 0x0000e400ff0a7b82 */ /* 0x000e620000000a00 */
[----:B-----5:R-:W-:-:S04]  /*0700*/  DADD R8, R22, R8 ;  /* 0x0000000016087229 */ /* 0x020fc80000000008 */
[----:B------:R-:W-:Y:S01]  /*0710*/  DADD R6, R20, R6 ;  /* 0x0000000014067229 */ /* 0x000fe20000000006 */
[----:B------:R-:W2:Y:S01]  /*0720*/  F2F.F32.F64 R3, R14 ;  /* 0x0000000e00037310 */ /* 0x000ea20000301000 */
[----:B0-----:R-:W-:-:S07]  /*0730*/  ISETP.GE.AND P0, PT, R13, UR6, PT ;  /* 0x000000060d007c0c */ /* 0x001fce000bf06270 */
[----:B------:R-:W0:Y:S01]  /*0740*/  F2F.F32.F64 R8, R8 ;  /* 0x0000000800087310 */ /* 0x000e220000301000 */
[----:B------:R-:W-:-:S07]  /*0750*/  ISETP.LT.OR P0, PT, R13, RZ, P0 ;  /* 0x000000ff0d00720c */ /* 0x000fce0000701670 */
[----:B------:R-:W3:Y:S01]  /*0760*/  F2F.F32.F64 R7, R6 ;  /* 0x0000000600077310 */ /* 0x000ee20000301000 */
[----:B-1----:R-:W-:-:S04]  /*0770*/  IMAD.WIDE R10, R2, 0x4, R10 ;  /* 0x00000004020a7825 */ /* 0x002fc800078e020a */
[----:B--2---:R-:W-:Y:S01]  /*0780*/  FADD R3, -R3, -RZ ;  /* 0x800000ff03037221 */ /* 0x004fe20000000100 */
[----:B0-----:R-:W-:-:S04]  /*0790*/  FADD R5, -R8, -RZ ;  /* 0x800000ff08057221 */ /* 0x001fc80000000100 */
[----:B------:R0:W-:Y:S04]  /*07a0*/  STG.E desc[UR4][R10.64], R3 ;  /* 0x000000030a007986 */ /* 0x0001e8000c101904 */
[----:B------:R0:W-:Y:S04]  /*07b0*/  STG.E desc[UR4][R10.64+0x4], R5 ;  /* 0x000004050a007986 */ /* 0x0001e8000c101904 */
[----:B---3--:R0:W-:Y:S01]  /*07c0*/  STG.E desc[UR4][R10.64+0x8], R7 ;  /* 0x000008070a007986 */ /* 0x0081e2000c101904 */
[----:B------:R-:W-:Y:S05]  /*07d0*/  @P0 EXIT ;  /* 0x000000000000094d */ /* 0x000fea0003800000 */
[----:B0-----:R-:W0:Y:S02]  /*07e0*/  LDC R3, c[0x0][0x3a0] ;  /* 0x0000e800ff037b82 */ /* 0x001e240000000800 */
[----:B0-----:R-:W-:-:S04]  /*07f0*/  ISETP.GE.AND P0, PT, R4, R3, PT ;  /* 0x000000030400720c */ /* 0x001fc80003f06270 */
[----:B------:R-:W-:-:S13]  /*0800*/  ISETP.LT.OR P0, PT, R4, RZ, P0 ;  /* 0x000000ff0400720c */ /* 0x000fda0000701670 */
[----:B------:R-:W-:Y:S05]  /*0810*/  @P0 EXIT ;  /* 0x000000000000094d */ /* 0x000fea0003800000 */
[----:B------:R-:W0:Y:S01]  /*0820*/  LDCU.64 UR6, c[0x0][0x388] ;  /* 0x00007100ff0677ac */ /* 0x000e220008000a00 */
[----:B------:R-:W-:-:S04]  /*0830*/  IMAD R4, R13, R3, R4 ;  /* 0x000000030d047224 */ /* 0x000fc800078e0204 */
[----:B------:R-:W-:-:S05]  /*0840*/  IMAD R0, R4, 0x3, RZ ;  /* 0x0000000304007824 */ /* 0x000fca00078e02ff */
[----:B0-----:R-:W-:-:S04]  /*0850*/  IADD3 R4, P0, PT, R0, UR6, RZ ;  /* 0x0000000600047c10 */ /* 0x001fc8000ff1e0ff */
[----:B------:R-:W-:-:S05]  /*0860*/  LEA.HI.X.SX32 R5, R0, UR7, 0x1, P0 ;  /* 0x0000000700057c11 */ /* 0x000fca00080f0eff */
[----:B------:R-:W2:Y:S01]  /*0870*/  LDG.E.U8 R0, desc[UR4][R4.64] ;  /* 0x0000000404007981 */ /* 0x000ea2000c1e1100 */
[----:B------:R-:W-:Y:S01]  /*0880*/  MOV R3, 0x437f0000 ;  /* 0x437f000000037802 */ /* 0x000fe20000000f00 */
[----:B------:R-:W-:Y:S01]  /*0890*/  IMAD.MOV.U32 R6, RZ, RZ, 0x3b808081 ;  /* 0x3b808081ff067424 */ /* 0x000fe200078e00ff */
[----:B------:R-:W-:Y:S03]  /*08a0*/  BSSY.RECONVERGENT B0, `(.L_x_7) ;  /* 0x000000d000007945 */ /* 0x000fe60003800200 */
[----:B------:R-:W-:-:S04]  /*08b0*/  FFMA R3, R6, -R3, 1 ;  /* 0x3f80000006037423 */ /* 0x000fc80000000803 */
[----:B------:R-:W-:Y:S01]  /*08c0*/  FFMA R3, R3, R6, 0.0039215688593685626984 ;  /* 0x3b80808103037423 */ /* 0x000fe20000000006 */
        /* <DEDUP_REMOVED lines=10> */
.L_x_8:
[----:B------:R-:W-:Y:S05]  /*0970*/  BSYNC.RECONVERGENT B0 ;  /* 0x0000000000007941 */ /* 0x000fea0003800200 */
.L_x_7:
[----:B------:R-:W0:Y:S02]  /*0980*/  LDC.64 R6, c[0x0][0x398] ;  /* 0x0000e600ff067b82 */ /* 0x000e240000000a00 */
[----:B0-----:R-:W-:-:S05]  /*0990*/  IMAD.WIDE R6, R2, 0x4, R6 ;  /* 0x0000000402067825 */ /* 0x001fca00078e0206 */
[----:B------:R0:W-:Y:S04]  /*09a0*/  STG.E desc[UR4][R6.64], R3 ;  /* 0x0000000306007986 */ /* 0x0001e8000c101904 */
[----:B------:R-:W2:Y:S01]  /*09b0*/  LDG.E.U8 R0, desc[UR4][R4.64+0x1] ;  /* 0x0000010404007981 */ /* 0x000ea2000c1e1100 */
[----:B------:R-:W-:Y:S02]  /*09c0*/  HFMA2 R9, -RZ, RZ, 3.748046875, 0 ;  /* 0x437f0000ff097431 */ /* 0x000fe400000001ff */
[----:B------:R-:W-:Y:S01]  /*09d0*/  IMAD.MOV.U32 R2, RZ, RZ, 0x3b808081 ;  /* 0x3b808081ff027424 */ /* 0x000fe200078e00ff */
[----:B------:R-:W-:Y:S03]  /*09e0*/  BSSY.RECONVERGENT B0, `(.L_x_9) ;  /* 0x000000e000007945 */ /* 0x000fe60003800200 */
[----:B------:R-:W-:Y:S01]  /*09f0*/  FFMA R9, R2, -R9, 1 ;  /* 0x3f80000002097423 */ /* 0x000fe20000000809 */
[----:B--2---:R-:W-:-:S03]  /*0a00*/  I2FP.F32.U32 R8, R0 ;  /* 0x0000000000087245 */ /* 0x004fc60000201000 */
[----:B------:R-:W-:Y:S01]  /*0a10*/  FFMA R0, R9, R2, 0.0039215688593685626984 ;  /* 0x3b80808109007423 */ /* 0x000fe20000000002 */
[----:B------:R-:W1:Y:S03]  /*0a20*/  FCHK P0, R8, 255 ;  /* 0x437f000008007902 */ /* 0x000e660000000000 */
[----:B------:R-:W-:-:S04]  /*0a30*/  FFMA R9, R0, R8, RZ ;  /* 0x0000000800097223 */ /* 0x000fc800000000ff */
[----:B------:R-:W-:-:S04]  /*0a40*/  FFMA R2, R9, -255, R8 ;  /* 0xc37f000009027823 */ /* 0x000fc80000000008 */
[----:B------:R-:W-:Y:S01]  /*0a50*/  FFMA R9, R0, R2, R9 ;  /* 0x0000000200097223 */ /* 0x000fe20000000009 */
[----:B01----:R-:W-:Y:S06]  /*0a60*/  @!P0 BRA `(.L_x_10) ;  /* 0x0000000000148947 */ /* 0x003fec0003800000 */
[----:B------:R-:W-:Y:S01]  /*0a70*/  IMAD.MOV.U32 R0, RZ, RZ, R8 ;  /* 0x000000ffff007224 */ /* 0x000fe200078e0008 */
[----:B------:R-:W-:Y:S02]  /*0a80*/  MOV R3, 0x437f0000 ;  /* 0x437f000000037802 */ /* 0x000fe40000000f00 */
[----:B------:R-:W-:-:S07]  /*0a90*/  MOV R8, 0xab0 ;  /* 0x00000ab000087802 */ /* 0x000fce0000000f00 */
[----:B------:R-:W-:Y:S05]  /*0aa0*/  CALL.REL.NOINC `($__internal_0_$__cuda_sm3x_div_rn_noftz_f32_slowpath) ;  /* 0x00000000008c7944 */ /* 0x000fea0003c00000 */
[----:B------:R-:W-:-:S07]  /*0ab0*/  IMAD.MOV.U32 R9, RZ, RZ, R0 ;  /* 0x000000ffff097224 */ /* 0x000fce00078e0000 */
.L_x_10:
[----:B------:R-:W-:Y:S05]  /*0ac0*/  BSYNC.RECONVERGENT B0 ;  /* 0x0000000000007941 */ /* 0x000fea0003800200 */
.L_x_9:
[----:B------:R0:W-:Y:S04]  /*0ad0*/  STG.E desc[UR4][R6.64+0x4], R9 ;  /* 0x0000040906007986 */ /* 0x0001e8000c101904 */
[----:B------:R-:W2:Y:S01]  /*0ae0*/  LDG.E.U8 R4, desc[UR4][R4.64+0x2] ;  /* 0x0000020404047981 */ /* 0x000ea2000c1e1100 */
[----:B------:R-:W-:Y:S01]  /*0af0*/  MOV R0, 0x3b808081 ;  /* 0x3b80808100007802 */ /* 0x000fe20000000f00 */
[----:B------:R-:W-:Y:S01]  /*0b00*/  IMAD.MOV.U32 R3, RZ, RZ, 0x437f0000 ;  /* 0x437f0000ff037424 */ /* 0x000fe200078e00ff */
[----:B------:R-:W-:Y:S03]  /*0b10*/  BSSY.RECONVERGENT B0, `(.L_x_11) ;  /* 0x000000e000007945 */ /* 0x000fe60003800200 */
[----:B------:R-:W-:-:S04]  /*0b20*/  FFMA R3, R0, -R3, 1 ;  /* 0x3f80000000037423 */ /* 0x000fc80000000803 */
[----:B------:R-:W-:Y:S01]  /*0b30*/  FFMA R0, R3, R0, 0.0039215688593685626984 ;  /* 0x3b80808103007423 */ /* 0x000fe20000000000 */
[----:B--2---:R-:W-:-:S04]  /*0b40*/  I2FP.F32.U32 R8, R4 ;  /* 0x0000000400087245 */ /* 0x004fc80000201000 */
[----:B------:R-:W1:Y:S01]  /*0b50*/  FCHK P0, R8, 255 ;  /* 0x437f000008007902 */ /* 0x000e620000000000 */
[----:B------:R-:W-:-:S04]  /*0b60*/  FFMA R3, R0, R8, RZ ;  /* 0x0000000800037223 */ /* 0x000fc800000000ff */
[----:B------:R-:W-:-:S04]  /*0b70*/  FFMA R2, R3, -255, R8 ;  /* 0xc37f000003027823 */ /* 0x000fc80000000008 */
[----:B------:R-:W-:Y:S01]  /*0b80*/  FFMA R3, R0, R2, R3 ;  /* 0x0000000200037223 */ /* 0x000fe20000000003 */
[----:B01----:R-:W-:Y:S06]  /*0b90*/  @!P0 BRA `(.L_x_12) ;  /* 0x0000000000148947 */ /* 0x003fec0003800000 */
[----:B------:R-:W-:Y:S01]  /*0ba0*/  MOV R0, R8 ;  /* 0x0000000800007202 */ /* 0x000fe20000000f00 */
[----:B------:R-:W-:Y:S01]  /*0bb0*/  IMAD.MOV.U32 R3, RZ, RZ, 0x437f0000 ;  /* 0x437f0000ff037424 */ /* 0x000fe200078e00ff */
[----:B------:R-:W-:-:S07]  /*0bc0*/  MOV R8, 0xbe0 ;  /* 0x00000be000087802 */ /* 0x000fce0000000f00 */
[----:B------:R-:W-:Y:S05]  /*0bd0*/  CALL.REL.NOINC `($__internal_0_$__cuda_sm3x_div_rn_noftz_f32_slowpath) ;  /* 0x0000000000407944 */ /* 0x000fea0003c00000 */
[----:B------:R-:W-:-:S07]  /*0be0*/  MOV R3, R0 ;  /* 0x0000000000037202 */ /* 0x000fce0000000f00 */
.L_x_12:
[----:B------:R-:W-:Y:S05]  /*0bf0*/  BSYNC.RECONVERGENT B0 ;  /* 0x0000000000007941 */ /* 0x000fea0003800200 */
.L_x_11:
[----:B------:R-:W-:Y:S01]  /*0c00*/  STG.E desc[UR4][R6.64+0x8], R3 ;  /* 0x0000080306007986 */ /* 0x000fe2000c101904 */
[----:B------:R-:W-:Y:S05]  /*0c10*/  EXIT ;  /* 0x000000000000794d */ /* 0x000fea0003800000 */
.L_x_2:
[----:B------:R-:W0:Y:S01]  /*0c20*/  LDC.64 R4, c[0x0][0x390] ;  /* 0x0000e400ff047b82 */ /* 0x000e220000000a00 */
[----:B------:R-:W-:-:S07]  /*0c30*/  IMAD R3, R2, 0x3, RZ ;  /* 0x0000000302037824 */ /* 0x000fce00078e02ff */
[----:B------:R-:W1:Y:S01]  /*0c40*/  LDC.64 R6, c[0x0][0x398] ;  /* 0x0000e600ff067b82 */ /* 0x000e620000000a00 */
[----:B0-----:R-:W-:-:S05]  /*0c50*/  IMAD.WIDE R4, R3, 0x4, R4 ;  /* 0x0000000403047825 */ /* 0x001fca00078e0204 */
[----:B------:R-:W-:Y:S01]  /*0c60*/  STG.E desc[UR4][R4.64], RZ ;  /* 0x000000ff04007986 */ /* 0x000fe2000c101904 */
[----:B-1----:R-:W-:-:S03]  /*0c70*/  IMAD.WIDE R6, R3, 0x4, R6 ;  /* 0x0000000403067825 */ /* 0x002fc600078e0206 */
[----:B------:R-:W-:Y:S04]  /*0c80*/  STG.E desc[UR4][R4.64+0x4], RZ ;  /* 0x000004ff04007986 */ /* 0x000fe8000c101904 */
[----:B------:R-:W-:Y:S04]  /*0c90*/  STG.E desc[UR4][R4.64+0x8], RZ ;  /* 0x000008ff04007986 */ /* 0x000fe8000c101904 */
[----:B------:R-:W-:Y:S04]  /*0ca0*/  STG.E desc[UR4][R6.64], RZ ;  /* 0x000000ff06007986 */ /* 0x000fe8000c101904 */
[----:B------:R-:W-:Y:S04]  /*0cb0*/  STG.E desc[UR4][R6.64+0x4], RZ ;  /* 0x000004ff06007986 */ /* 0x000fe8000c101904 */
[----:B------:R-:W-:Y:S01]  /*0cc0*/  STG.E desc[UR4][R6.64+0x8], RZ ;  /* 0x000008ff06007986 */ /* 0x000fe2000c101904 */
[----:B------:R-:W-:Y:S05]  /*0cd0*/  EXIT ;  /* 0x000000000000794d */ /* 0x000fea0003800000 */
        .weak           $__internal_0_$__cuda_sm3x_div_rn_noftz_f32_slowpath
        .type           $__internal_0_$__cuda_sm3x_div_rn_noftz_f32_slowpath,@function
        .size           $__internal_0_$__cuda_sm3x_div_rn_noftz_f32_slowpath,(.L_x_25 - $__internal_0_$__cuda_sm3x_div_rn_noftz_f32_slowpath)
$__internal_0_$__cuda_sm3x_div_rn_noftz_f32_slowpath:
[--C-:B------:R-:W-:Y:S01]  /*0ce0*/  SHF.R.U32.HI R9, RZ, 0x17, R3.reuse ;  /* 0x00000017ff097819 */ /* 0x100fe20000011603 */
[----:B------:R-:W-:Y:S01]  /*0cf0*/  BSSY.RECONVERGENT B1, `(.L_x_13) ;  /* 0x0000063000017945 */ /* 0x000fe20003800200 */
[----:B------:R-:W-:Y:S01]  /*0d00*/  SHF.R.U32.HI R10, RZ, 0x17, R0 ;  /* 0x00000017ff0a7819 */ /* 0x000fe20000011600 */
[----:B------:R-:W-:Y:S01]  /*0d10*/  IMAD.MOV.U32 R11, RZ, RZ, R3 ;  /* 0x000000ffff0b7224 */ /* 0x000fe200078e0003 */
[----:B------:R-:W-:Y:S02]  /*0d20*/  LOP3.LUT R9, R9, 0xff, RZ, 0xc0, !PT ;  /* 0x000000ff09097812 */ /* 0x000fe400078ec0ff */
[----:B------:R-:W-:-:S03]  /*0d30*/  LOP3.LUT R13, R10, 0xff, RZ, 0xc0, !PT ;  /* 0x000000ff0a0d7812 */ /* 0x000fc600078ec0ff */
[----:B------:R-:W-:Y:S01]  /*0d40*/  VIADD R14, R9, 0xffffffff ;  /* 0xffffffff090e7836 */ /* 0x000fe20000000000 */
[----:B------:R-:W-:-:S04]  /*0d50*/  IADD3 R12, PT, PT, R13, -0x1, RZ ;  /* 0xffffffff0d0c7810 */ /* 0x000fc80007ffe0ff */
[----:B------:R-:W-:-:S04]  /*0d60*/  ISETP.GT.U32.AND P0, PT, R14, 0xfd, PT ;  /* 0x000000fd0e00780c */ /* 0x000fc80003f04070 */
[----:B------:R-:W-:-:S13]  /*0d70*/  ISETP.GT.U32.OR P0, PT, R12, 0xfd, P0 ;  /* 0x000000fd0c00780c */ /* 0x000fda0000704470 */
[----:B------:R-:W-:Y:S01]  /*0d80*/  @!P0 MOV R10, RZ ;  /* 0x000000ff000a8202 */ /* 0x000fe20000000f00 */
[----:B------:R-:W-:Y:S06]  /*0d90*/  @!P0 BRA `(.L_x_14) ;  /* 0x00000000005c8947 */ /* 0x000fec0003800000 */
[----:B------:R-:W-:Y:S02]  /*0da0*/  FSETP.GTU.FTZ.AND P0, PT, |R0|, +INF , PT ;  /* 0x7f8000000000780b */ /* 0x000fe40003f1c200 */
[----:B------:R-:W-:-:S04]  /*0db0*/  FSETP.GTU.FTZ.AND P1, PT, |R3|, +INF , PT ;  /* 0x7f8000000300780b */ /* 0x000fc80003f3c200 */
[----:B------:R-:W-:-:S13]  /*0dc0*/  PLOP3.LUT P0, PT, P0, P1, PT, 0xf8, 0x8f ;  /* 0x00000000008f781c */ /* 0x000fda0000703f70 */
[----:B------:R-:W-:Y:S05]  /*0dd0*/  @P0 BRA `(.L_x_15) ;  /* 0x00000004004c0947 */ /* 0x000fea0003800000 */
[----:B------:R-:W-:-:S13]  /*0de0*/  LOP3.LUT P0, RZ, R11, 0x7fffffff, R0, 0xc8, !PT ;  /* 0x7fffffff0bff7812 */ /* 0x000fda000780c800 */
[----:B------:R-:W-:Y:S05]  /*0df0*/  @!P0 BRA `(.L_x_16) ;  /* 0x00000004003c8947 */ /* 0x000fea0003800000 */
[C---:B------:R-:W-:Y:S02]  /*0e00*/  FSETP.NEU.FTZ.AND P2, PT, |R0|.reuse, +INF , PT ;  /* 0x7f8000000000780b */ /* 0x040fe40003f5d200 */
[----:B------:R-:W-:Y:S02]  /*0e10*/  FSETP.NEU.FTZ.AND P1, PT, |R3|, +INF , PT ;  /* 0x7f8000000300780b */ /* 0x000fe40003f3d200 */
[----:B------:R-:W-:-:S11]  /*0e20*/  FSETP.NEU.FTZ.AND P0, PT, |R0|, +INF , PT ;  /* 0x7f8000000000780b */ /* 0x000fd60003f1d200 */
[----:B------:R-:W-:Y:S05]  /*0e30*/  @!P1 BRA !P2, `(.L_x_16) ;  /* 0x00000004002c9947 */ /* 0x000fea0005000000 */
[----:B------:R-:W-:-:S04]  /*0e40*/  LOP3.LUT P2, RZ, R0, 0x7fffffff, RZ, 0xc0, !PT ;  /* 0x7fffffff00ff7812 */ /* 0x000fc8000784c0ff */
[----:B------:R-:W-:-:S13]  /*0e50*/  PLOP3.LUT P1, PT, P1, P2, PT, 0x2f, 0xf2 ;  /* 0x0000000000f2781c */ /* 0x000fda0000f24577 */
[----:B------:R-:W-:Y:S05]  /*0e60*/  @P1 BRA `(.L_x_17) ;  /* 0x0000000400181947 */ /* 0x000fea0003800000 */
[----:B------:R-:W-:-:S04]  /*0e70*/  LOP3.LUT P1, RZ, R11, 0x7fffffff, RZ, 0xc0, !PT ;  /* 0x7fffffff0bff7812 */ /* 0x000fc8000782c0ff */
[----:B------:R-:W-:-:S13]  /*0e80*/  PLOP3.LUT P0, PT, P0, P1, PT, 0x2f, 0xf2 ;  /* 0x0000000000f2781c */ /* 0x000fda0000702577 */
[----:B------:R-:W-:Y:S05]  /*0e90*/  @P0 BRA `(.L_x_18) ;  /* 0x0000000400000947 */ /* 0x000fea0003800000 */
[----:B------:R-:W-:Y:S02]  /*0ea0*/  ISETP.GE.AND P0, PT, R12, RZ, PT ;  /* 0x000000ff0c00720c */ /* 0x000fe40003f06270 */
[----:B------:R-:W-:-:S11]  /*0eb0*/  ISETP.GE.AND P1, PT, R14, RZ, PT ;  /* 0x000000ff0e00720c */ /* 0x000fd60003f26270 */
[----:B------:R-:W-:Y:S01]  /*0ec0*/  @P0 IMAD.MOV.U32 R10, RZ, RZ, RZ ;  /* 0x000000ffff0a0224 */ /* 0x000fe200078e00ff */
[----:B------:R-:W-:Y:S01]  /*0ed0*/  @!P0 MOV R10, 0xffffffc0 ;  /* 0xffffffc0000a8802 */ /* 0x000fe20000000f00 */
[----:B------:R-:W-:Y:S01]  /*0ee0*/  @!P0 FFMA R0, R0, 1.84467440737095516160e+19, RZ ;  /* 0x5f80000000008823 */ /* 0x000fe200000000ff */
[----:B------:R-:W-:-:S03]  /*0ef0*/  @!P1 FFMA R11, R3, 1.84467440737095516160e+19, RZ ;  /* 0x5f800000030b9823 */ /* 0x000fc600000000ff */
[----:B------:R-:W-:-:S07]  /*0f00*/  @!P1 VIADD R10, R10, 0x40 ;  /* 0x000000400a0a9836 */ /* 0x000fce0000000000 */
.L_x_14:
[----:B------:R-:W-:Y:S01]  /*0f10*/  LEA R12, R9, 0xc0800000, 0x17 ;  /* 0xc0800000090c7811 */ /* 0x000fe200078eb8ff */
[----:B------:R-:W-:Y:S01]  /*0f20*/  VIADD R13, R13, 0xffffff81 ;  /* 0xffffff810d0d7836 */ /* 0x000fe20000000000 */
[----:B------:R-:W-:Y:S02]  /*0f30*/  BSSY.RECONVERGENT B2, `(.L_x_19) ;  /* 0x0000035000027945 */ /* 0x000fe40003800200 */
[----:B------:R-:W-:Y:S01]  /*0f40*/  IADD3 R14, PT, PT, -R12, R11, RZ ;  /* 0x0000000b0c0e7210 */ /* 0x000fe20007ffe1ff */
[C---:B------:R-:W-:Y:S01]  /*0f50*/  IMAD R0, R13.reuse, -0x800000, R0 ;  /* 0xff8000000d007824 */ /* 0x040fe200078e0200 */
[----:B------:R-:W-:Y:S02]  /*0f60*/  IADD3 R13, PT, PT, R13, 0x7f, -R9 ;  /* 0x0000007f0d0d7810 */ /* 0x000fe40007ffe809 */
[----:B------:R-:W0:Y:S01]  /*0f70*/  MUFU.RCP R11, R14 ;  /* 0x0000000e000b7308 */ /* 0x000e220000001000 */
[----:B------:R-:W-:Y:S01]  /*0f80*/  FADD.FTZ R15, -R14, -RZ ;  /* 0x800000ff0e0f7221 */ /* 0x000fe20000010100 */
[----:B------:R-:W-:-:S03]  /*0f90*/  IADD3 R13, PT, PT, R13, R10, RZ ;  /* 0x0000000a0d0d7210 */ /* 0x000fc60007ffe0ff */
[----:B0-----:R-:W-:-:S04]  /*0fa0*/  FFMA R12, R11, R15, 1 ;  /* 0x3f8000000b0c7423 */ /* 0x001fc8000000000f */
[----:B------:R-:W-:-:S04]  /*0fb0*/  FFMA R11, R11, R12, R11 ;  /* 0x0000000c0b0b7223 */ /* 0x000fc8000000000b */
[----:B------:R-:W-:-:S04]  /*0fc0*/  FFMA R12, R0, R11, RZ ;  /* 0x0000000b000c7223 */ /* 0x000fc800000000ff */
[----:B------:R-:W-:-:S04]  /*0fd0*/  FFMA R16, R15, R12, R0 ;  /* 0x0000000c0f107223 */ /* 0x000fc80000000000 */
[----:B------:R-:W-:-:S04]  /*0fe0*/  FFMA R12, R11, R16, R12 ;  /* 0x000000100b0c7223 */ /* 0x000fc8000000000c */
[----:B------:R-:W-:-:S04]  /*0ff0*/  FFMA R15, R15, R12, R0 ;  /* 0x0000000c0f0f7223 */ /* 0x000fc80000000000 */
[----:B------:R-:W-:-:S05]  /*1000*/  FFMA R0, R11, R15, R12 ;  /* 0x0000000f0b007223 */ /* 0x000fca000000000c */
[----:B------:R-:W-:-:S04]  /*1010*/  SHF.R.U32.HI R9, RZ, 0x17, R0 ;  /* 0x00000017ff097819 */ /* 0x000fc80000011600 */
[----:B------:R-:W-:-:S05]  /*1020*/  LOP3.LUT R9, R9, 0xff, RZ, 0xc0, !PT ;  /* 0x000000ff09097812 */ /* 0x000fca00078ec0ff */
[----:B------:R-:W-:-:S05]  /*1030*/  IMAD.IADD R14, R9, 0x1, R13 ;  /* 0x00000001090e7824 */ /* 0x000fca00078e020d */
[----:B------:R-:W-:-:S04]  /*1040*/  IADD3 R9, PT, PT, R14, -0x1, RZ ;  /* 0xffffffff0e097810 */ /* 0x000fc80007ffe0ff */
[----:B------:R-:W-:-:S13]  /*1050*/  ISETP.GE.U32.AND P0, PT, R9, 0xfe, PT ;  /* 0x000000fe0900780c */ /* 0x000fda0003f06070 */
[----:B------:R-:W-:Y:S05]  /*1060*/  @!P0 BRA `(.L_x_20) ;  /* 0x0000000000808947 */ /* 0x000fea0003800000 */
[----:B------:R-:W-:-:S13]  /*1070*/  ISETP.GT.AND P0, PT, R14, 0xfe, PT ;  /* 0x000000fe0e00780c */ /* 0x000fda0003f04270 */
[----:B------:R-:W-:Y:S05]  /*1080*/  @P0 BRA `(.L_x_21) ;  /* 0x00000000006c0947 */ /* 0x000fea0003800000 */
[----:B------:R-:W-:-:S13]  /*1090*/  ISETP.GE.AND P0, PT, R14, 0x1, PT ;  /* 0x000000010e00780c */ /* 0x000fda0003f06270 */
[----:B------:R-:W-:Y:S05]  /*10a0*/  @P0 BRA `(.L_x_22) ;  /* 0x0000000000740947 */ /* 0x000fea0003800000 */
[----:B------:R-:W-:Y:S02]  /*10b0*/  ISETP.GE.AND P0, PT, R14, -0x18, PT ;  /* 0xffffffe80e00780c */ /* 0x000fe40003f06270 */
[----:B------:R-:W-:-:S11]  /*10c0*/  LOP3.LUT R0, R0, 0x80000000, RZ, 0xc0, !PT ;  /* 0x8000000000007812 */ /* 0x000fd600078ec0ff */
[----:B------:R-:W-:Y:S05]  /*10d0*/  @!P0 BRA `(.L_x_22) ;  /* 0x0000000000688947 */ /* 0x000fea0003800000 */
[-CC-:B------:R-:W-:Y:S01]  /*10e0*/  FFMA.RZ R9, R11, R15.reuse, R12.reuse ;  /* 0x0000000f0b097223 */ /* 0x180fe2000000c00c */
[C---:B------:R-:W-:Y:S02]  /*10f0*/  ISETP.NE.AND P2, PT, R14.reuse, RZ, PT ;  /* 0x000000ff0e00720c */ /* 0x040fe40003f45270 */
[C---:B------:R-:W-:Y:S02]  /*1100*/  ISETP.NE.AND P1, PT, R14.reuse, RZ, PT ;  /* 0x000000ff0e00720c */ /* 0x040fe40003f25270 */
[----:B------:R-:W-:Y:S01]  /*1110*/  LOP3.LUT R10, R9, 0x7fffff, RZ, 0xc0, !PT ;  /* 0x007fffff090a7812 */ /* 0x000fe200078ec0ff */
[CCC-:B------:R-:W-:Y:S01]  /*1120*/  FFMA.RP R9, R11.reuse, R15.reuse, R12.reuse ;  /* 0x0000000f0b097223 */ /* 0x1c0fe2000000800c */
[----:B------:R-:W-:Y:S01]  /*1130*/  FFMA.RM R12, R11, R15, R12 ;  /* 0x0000000f0b0c7223 */ /* 0x000fe2000000400c */
[----:B------:R-:W-:Y:S01]  /*1140*/  VIADD R11, R14, 0x20 ;  /* 0x000000200e0b7836 */ /* 0x000fe20000000000 */
[----:B------:R-:W-:Y:S02]  /*1150*/  LOP3.LUT R10, R10, 0x800000, RZ, 0xfc, !PT ;  /* 0x008000000a0a7812 */ /* 0x000fe400078efcff */
[----:B------:R-:W-:-:S02]  /*1160*/  IADD3 R13, PT, PT, -R14, RZ, RZ ;  /* 0x000000ff0e0d7210 */ /* 0x000fc40007ffe1ff */
[----:B------:R-:W-:Y:S02]  /*1170*/  SHF.L.U32 R11, R10, R11, RZ ;  /* 0x0000000b0a0b7219 */ /* 0x000fe400000006ff */
[----:B------:R-:W-:Y:S02]  /*1180*/  FSETP.NEU.FTZ.AND P0, PT, R9, R12, PT ;  /* 0x0000000c0900720b */ /* 0x000fe40003f1d000 */
[----:B------:R-:W-:Y:S02]  /*1190*/  SEL R9, R13, RZ, P2 ;  /* 0x000000ff0d097207 */ /* 0x000fe40001000000 */
[----:B------:R-:W-:Y:S02]  /*11a0*/  ISETP.NE.AND P1, PT, R11, RZ, P1 ;  /* 0x000000ff0b00720c */ /* 0x000fe40000f25270 */
[----:B------:R-:W-:Y:S02]  /*11b0*/  SHF.R.U32.HI R9, RZ, R9, R10 ;  /* 0x00000009ff097219 */ /* 0x000fe4000001160a */
[----:B------:R-:W-:-:S02]  /*11c0*/  PLOP3.LUT P0, PT, P0, P1, PT, 0xf8, 0x8f ;  /* 0x00000000008f781c */ /* 0x000fc40000703f70 */
[----:B------:R-:W-:Y:S02]  /*11d0*/  SHF.R.U32.HI R11, RZ, 0x1, R9 ;  /* 0x00000001ff0b7819 */ /* 0x000fe40000011609 */
[----:B------:R-:W-:-:S04]  /*11e0*/  SEL R10, RZ, 0x1, !P0 ;  /* 0x00000001ff0a7807 */ /* 0x000fc80004000000 */
[----:B------:R-:W-:-:S04]  /*11f0*/  LOP3.LUT R10, R10, 0x1, R11, 0xf8, !PT ;  /* 0x000000010a0a7812 */ /* 0x000fc800078ef80b */
[----:B------:R-:W-:-:S05]  /*1200*/  LOP3.LUT R10, R10, R9, RZ, 0xc0, !PT ;  /* 0x000000090a0a7212 */ /* 0x000fca00078ec0ff */
[----:B------:R-:W-:-:S05]  /*1210*/  IMAD.IADD R11, R11, 0x1, R10 ;  /* 0x000000010b0b7824 */ /* 0x000fca00078e020a */
[----:B------:R-:W-:Y:S01]  /*1220*/  LOP3.LUT R0, R11, R0, RZ, 0xfc, !PT ;  /* 0x000000000b007212 */ /* 0x000fe200078efcff */
[----:B------:R-:W-:Y:S06]  /*1230*/  BRA `(.L_x_22) ;  /* 0x0000000000107947 */ /* 0x000fec0003800000 */
.L_x_21:
[----:B------:R-:W-:-:S04]  /*1240*/  LOP3.LUT R0, R0, 0x80000000, RZ, 0xc0, !PT ;  /* 0x8000000000007812 */ /* 0x000fc800078ec0ff */
[----:B------:R-:W-:Y:S01]  /*1250*/  LOP3.LUT R0, R0, 0x7f800000, RZ, 0xfc, !PT ;  /* 0x7f80000000007812 */ /* 0x000fe200078efcff */
[----:B------:R-:W-:Y:S06]  /*1260*/  BRA `(.L_x_22) ;  /* 0x0000000000047947 */ /* 0x000fec0003800000 */
.L_x_20:
[----:B------:R-:W-:-:S07]  /*1270*/  LEA R0, R13, R0, 0x17 ;  /* 0x000000000d007211 */ /* 0x000fce00078eb8ff */
.L_x_22:
[----:B------:R-:W-:Y:S05]  /*1280*/  BSYNC.RECONVERGENT B2 ;  /* 0x0000000000027941 */ /* 0x000fea0003800200 */
.L_x_19:
[----:B------:R-:W-:Y:S05]  /*1290*/  BRA `(.L_x_23) ;  /* 0x0000000000207947 */ /* 0x000fea0003800000 */
.L_x_18:
[----:B------:R-:W-:-:S04]  /*12a0*/  LOP3.LUT R0, R11, 0x80000000, R0, 0x48, !PT ;  /* 0x800000000b007812 */ /* 0x000fc800078e4800 */
[----:B------:R-:W-:Y:S01]  /*12b0*/  LOP3.LUT R0, R0, 0x7f800000, RZ, 0xfc, !PT ;  /* 0x7f80000000007812 */ /* 0x000fe200078efcff */
[----:B------:R-:W-:Y:S06]  /*12c0*/  BRA `(.L_x_23) ;  /* 0x0000000000147947 */ /* 0x000fec0003800000 */
.L_x_17:
[----:B------:R-:W-:Y:S01]  /*12d0*/  LOP3.LUT R0, R11, 0x80000000, R0, 0x48, !PT ;  /* 0x800000000b007812 */ /* 0x000fe200078e4800 */
[----:B------:R-:W-:Y:S06]  /*12e0*/  BRA `(.L_x_23) ;  /* 0x00000000000c7947 */ /* 0x000fec0003800000 */
.L_x_16:
[----:B------:R-:W0:Y:S01]  /*12f0*/  MUFU.RSQ R0, -QNAN ;  /* 0xffc0000000007908 */ /* 0x000e220000001400 */
[----:B------:R-:W-:Y:S05]  /*1300*/  BRA `(.L_x_23) ;  /* 0x0000000000047947 */ /* 0x000fea0003800000 */
.L_x_15:
[----:B------:R-:W-:-:S07]  /*1310*/  FADD.FTZ R0, R0, R3 ;  /* 0x0000000300007221 */ /* 0x000fce0000010000 */
.L_x_23:
[----:B------:R-:W-:Y:S05]  /*1320*/  BSYNC.RECONVERGENT B1 ;  /* 0x0000000000017941 */ /* 0x000fea0003800200 */
.L_x_13:
[----:B------:R-:W-:-:S04]  /*1330*/  IMAD.MOV.U32 R9, RZ, RZ, 0x0 ;  /* 0x00000000ff097424 */ /* 0x000fc800078e00ff */
[----:B0-----:R-:W-:Y:S05]  /*1340*/  RET.REL.NODEC R8 `(_Z17computeVmapKernelPtPhPfS1_iiffffffffPdS2_) ;  /* 0xffffffec082c7950 */ /* 0x001fea0003c3ffff */
.L_x_24:
[----:B------:R-:W-:-:S00]  /*1350*/  BRA `(.L_x_24) ;  /* 0xfffffffc00fc7947 */ /* 0x000fc0000383ffff */
[----:B------:R-:W-:-:S00]  /*1360*/  NOP ;  /* 0x0000000000007918 */ /* 0x000fc00000000000 */
        /* <DEDUP_REMOVED lines=9> */
.L_x_25:


//--------------------- .nv.shared.reserved.0     --------------------------
	.section	.nv.shared.reserved.0,"aw",@nobits
	.weak		__nv_reservedSMEM_offset_0_alias
	.size		__nv_reservedSMEM_offset_0_alias, 0, 64
	.other		__nv_reservedSMEM_offset_0_alias,@"STO_CUDA_RESERVED_SHARED STV_DEFAULT"
__nv_reservedSMEM_offset_0_alias:
	.zero		0
	.zero		64


//--------------------- .nv.constant0._Z17computeVmapKernelPtPhPfS1_iiffffffffPdS2_ --------------------------
	.section	.nv.constant0._Z17computeVmapKernelPtPhPfS1_iiffffffffPdS2_,"a",@progbits
	.sectionflags	@""
	.align	4
.nv.constant0._Z17computeVmapKernelPtPhPfS1_iiffffffffPdS2_:
	.zero		984


//--------------------- SYMBOLS --------------------------

	.type		.nv.reservedSmem.offset0,@object
	.size		.nv.reservedSmem.offset0,0x4
